//
// Generated by NVIDIA NVVM Compiler
//
// Compiler Build ID: CL-36424714
// Cuda compilation tools, release 13.0, V13.0.88
// Based on NVVM 20.0.0
//

.version 9.0
.target sm_100
.address_size 64

	// .globl	default_function_kernel

.visible .entry default_function_kernel(
	.param .u64 .ptr .align 1 default_function_kernel_param_0,
	.param .u64 .ptr .align 1 default_function_kernel_param_1
)
{
	.reg .pred 	%p<6>;
	.reg .b32 	%r<11>;
	.reg .b32 	%f<146>;
	.reg .b64 	%rd<7>;

	ld.param.u64 	%rd3, [default_function_kernel_param_0];
	ld.param.u64 	%rd2, [default_function_kernel_param_1];
	cvta.to.global.u64 	%rd1, %rd3;
	mov.b32 	%r9, 0;
	mov.f32 	%f145, 0f3F800000;
$L__BB0_1:
	mul.lo.s32 	%r2, %r9, 140;
	mov.b32 	%r10, 0;
	mov.pred 	%p5, -1;
$L__BB0_2:
	mov.pred 	%p1, %p5;
	add.s32 	%r8, %r10, %r2;
	mul.wide.u32 	%rd4, %r8, 4;
	add.s64 	%rd5, %rd1, %rd4;
	ld.global.nc.f32 	%f5, [%rd5];
	mul.f32 	%f6, %f145, %f5;
	ld.global.nc.f32 	%f7, [%rd5+4];
	mul.f32 	%f8, %f6, %f7;
	ld.global.nc.f32 	%f9, [%rd5+8];
	mul.f32 	%f10, %f8, %f9;
	ld.global.nc.f32 	%f11, [%rd5+12];
	mul.f32 	%f12, %f10, %f11;
	ld.global.nc.f32 	%f13, [%rd5+16];
	mul.f32 	%f14, %f12, %f13;
	ld.global.nc.f32 	%f15, [%rd5+20];
	mul.f32 	%f16, %f14, %f15;
	ld.global.nc.f32 	%f17, [%rd5+24];
	mul.f32 	%f18, %f16, %f17;
	ld.global.nc.f32 	%f19, [%rd5+28];
	mul.f32 	%f20, %f18, %f19;
	ld.global.nc.f32 	%f21, [%rd5+32];
	mul.f32 	%f22, %f20, %f21;
	ld.global.nc.f32 	%f23, [%rd5+36];
	mul.f32 	%f24, %f22, %f23;
	ld.global.nc.f32 	%f25, [%rd5+40];
	mul.f32 	%f26, %f24, %f25;
	ld.global.nc.f32 	%f27, [%rd5+44];
	mul.f32 	%f28, %f26, %f27;
	ld.global.nc.f32 	%f29, [%rd5+48];
	mul.f32 	%f30, %f28, %f29;
	ld.global.nc.f32 	%f31, [%rd5+52];
	mul.f32 	%f32, %f30, %f31;
	ld.global.nc.f32 	%f33, [%rd5+56];
	mul.f32 	%f34, %f32, %f33;
	ld.global.nc.f32 	%f35, [%rd5+60];
	mul.f32 	%f36, %f34, %f35;
	ld.global.nc.f32 	%f37, [%rd5+64];
	mul.f32 	%f38, %f36, %f37;
	ld.global.nc.f32 	%f39, [%rd5+68];
	mul.f32 	%f40, %f38, %f39;
	ld.global.nc.f32 	%f41, [%rd5+72];
	mul.f32 	%f42, %f40, %f41;
	ld.global.nc.f32 	%f43, [%rd5+76];
	mul.f32 	%f44, %f42, %f43;
	ld.global.nc.f32 	%f45, [%rd5+80];
	mul.f32 	%f46, %f44, %f45;
	ld.global.nc.f32 	%f47, [%rd5+84];
	mul.f32 	%f48, %f46, %f47;
	ld.global.nc.f32 	%f49, [%rd5+88];
	mul.f32 	%f50, %f48, %f49;
	ld.global.nc.f32 	%f51, [%rd5+92];
	mul.f32 	%f52, %f50, %f51;
	ld.global.nc.f32 	%f53, [%rd5+96];
	mul.f32 	%f54, %f52, %f53;
	ld.global.nc.f32 	%f55, [%rd5+100];
	mul.f32 	%f56, %f54, %f55;
	ld.global.nc.f32 	%f57, [%rd5+104];
	mul.f32 	%f58, %f56, %f57;
	ld.global.nc.f32 	%f59, [%rd5+108];
	mul.f32 	%f60, %f58, %f59;
	ld.global.nc.f32 	%f61, [%rd5+112];
	mul.f32 	%f62, %f60, %f61;
	ld.global.nc.f32 	%f63, [%rd5+116];
	mul.f32 	%f64, %f62, %f63;
	ld.global.nc.f32 	%f65, [%rd5+120];
	mul.f32 	%f66, %f64, %f65;
	ld.global.nc.f32 	%f67, [%rd5+124];
	mul.f32 	%f68, %f66, %f67;
	ld.global.nc.f32 	%f69, [%rd5+128];
	mul.f32 	%f70, %f68, %f69;
	ld.global.nc.f32 	%f71, [%rd5+132];
	mul.f32 	%f72, %f70, %f71;
	ld.global.nc.f32 	%f73, [%rd5+136];
	mul.f32 	%f74, %f72, %f73;
	ld.global.nc.f32 	%f75, [%rd5+140];
	mul.f32 	%f76, %f74, %f75;
	ld.global.nc.f32 	%f77, [%rd5+144];
	mul.f32 	%f78, %f76, %f77;
	ld.global.nc.f32 	%f79, [%rd5+148];
	mul.f32 	%f80, %f78, %f79;
	ld.global.nc.f32 	%f81, [%rd5+152];
	mul.f32 	%f82, %f80, %f81;
	ld.global.nc.f32 	%f83, [%rd5+156];
	mul.f32 	%f84, %f82, %f83;
	ld.global.nc.f32 	%f85, [%rd5+160];
	mul.f32 	%f86, %f84, %f85;
	ld.global.nc.f32 	%f87, [%rd5+164];
	mul.f32 	%f88, %f86, %f87;
	ld.global.nc.f32 	%f89, [%rd5+168];
	mul.f32 	%f90, %f88, %f89;
	ld.global.nc.f32 	%f91, [%rd5+172];
	mul.f32 	%f92, %f90, %f91;
	ld.global.nc.f32 	%f93, [%rd5+176];
	mul.f32 	%f94, %f92, %f93;
	ld.global.nc.f32 	%f95, [%rd5+180];
	mul.f32 	%f96, %f94, %f95;
	ld.global.nc.f32 	%f97, [%rd5+184];
	mul.f32 	%f98, %f96, %f97;
	ld.global.nc.f32 	%f99, [%rd5+188];
	mul.f32 	%f100, %f98, %f99;
	ld.global.nc.f32 	%f101, [%rd5+192];
	mul.f32 	%f102, %f100, %f101;
	ld.global.nc.f32 	%f103, [%rd5+196];
	mul.f32 	%f104, %f102, %f103;
	ld.global.nc.f32 	%f105, [%rd5+200];
	mul.f32 	%f106, %f104, %f105;
	ld.global.nc.f32 	%f107, [%rd5+204];
	mul.f32 	%f108, %f106, %f107;
	ld.global.nc.f32 	%f109, [%rd5+208];
	mul.f32 	%f110, %f108, %f109;
	ld.global.nc.f32 	%f111, [%rd5+212];
	mul.f32 	%f112, %f110, %f111;
	ld.global.nc.f32 	%f113, [%rd5+216];
	mul.f32 	%f114, %f112, %f113;
	ld.global.nc.f32 	%f115, [%rd5+220];
	mul.f32 	%f116, %f114, %f115;
	ld.global.nc.f32 	%f117, [%rd5+224];
	mul.f32 	%f118, %f116, %f117;
	ld.global.nc.f32 	%f119, [%rd5+228];
	mul.f32 	%f120, %f118, %f119;
	ld.global.nc.f32 	%f121, [%rd5+232];
	mul.f32 	%f122, %f120, %f121;
	ld.global.nc.f32 	%f123, [%rd5+236];
	mul.f32 	%f124, %f122, %f123;
	ld.global.nc.f32 	%f125, [%rd5+240];
	mul.f32 	%f126, %f124, %f125;
	ld.global.nc.f32 	%f127, [%rd5+244];
	mul.f32 	%f128, %f126, %f127;
	ld.global.nc.f32 	%f129, [%rd5+248];
	mul.f32 	%f130, %f128, %f129;
	ld.global.nc.f32 	%f131, [%rd5+252];
	mul.f32 	%f132, %f130, %f131;
	ld.global.nc.f32 	%f133, [%rd5+256];
	mul.f32 	%f134, %f132, %f133;
	ld.global.nc.f32 	%f135, [%rd5+260];
	mul.f32 	%f136, %f134, %f135;
	ld.global.nc.f32 	%f137, [%rd5+264];
	mul.f32 	%f138, %f136, %f137;
	ld.global.nc.f32 	%f139, [%rd5+268];
	mul.f32 	%f140, %f138, %f139;
	ld.global.nc.f32 	%f141, [%rd5+272];
	mul.f32 	%f142, %f140, %f141;
	ld.global.nc.f32 	%f143, [%rd5+276];
	mul.f32 	%f145, %f142, %f143;
	mov.b32 	%r10, 70;
	mov.pred 	%p5, 0;
	@%p1 bra 	$L__BB0_2;
	add.s32 	%r9, %r9, 1;
	setp.ne.s32 	%p4, %r9, 19;
	@%p4 bra 	$L__BB0_1;
	cvta.to.global.u64 	%rd6, %rd2;
	st.global.f32 	[%rd6], %f145;
	ret;

}


// ===== COMPILED SASS (sm_100) =====

	.target	sm_100

	.elftype	@"ET_EXEC"


//--------------------- .note.nv.tkinfo           --------------------------
	.section	.note.nv.tkinfo,"",@"SHT_NOTE"
	.sectionflags	@"SHF_NOTE_NV_TKINFO"
	.tkinfo
        /*0018*/ 	.word	0x00000002
        /*0030*/ 	.string	""
        /*0030*/ 	.string	"ptxas"
        /*0030*/ 	.string	"Cuda compilation tools, release 13.0, V13.0.88"
        /*0030*/ 	.string	"Build cuda_13.0.r13.0/compiler.36424714_0"
        /*0030*/ 	.string	"-arch sm_100 -m 64 "



//--------------------- .note.nv.cuinfo           --------------------------
	.section	.note.nv.cuinfo,"",@"SHT_NOTE"
	.sectionflags	@"SHF_NOTE_NV_CUINFO"
        /*0018*/ 	.short	0x0002
        /*001a*/ 	.short	0x0064
        /*001c*/ 	.short	0x0082
	.zero		2


//--------------------- .nv.info                  --------------------------
	.section	.nv.info,"",@"SHT_CUDA_INFO"
	.align	4


	//----- nvinfo : EIATTR_REGCOUNT
	.align		4
        /*0000*/ 	.byte	0x04, 0x2f
        /*0002*/ 	.short	(.L_1 - .L_0)
	.align		4
.L_0:
        /*0004*/ 	.word	index@(default_function_kernel)
        /*0008*/ 	.word	0x0000001f


	//----- nvinfo : EIATTR_FRAME_SIZE
	.align		4
.L_1:
        /*000c*/ 	.byte	0x04, 0x11
        /*000e*/ 	.short	(.L_3 - .L_2)
	.align		4
.L_2:
        /*0010*/ 	.word	index@(default_function_kernel)
        /*0014*/ 	.word	0x00000000


	//----- nvinfo : EIATTR_MIN_STACK_SIZE
	.align		4
.L_3:
        /*0018*/ 	.byte	0x04, 0x12
        /*001a*/ 	.short	(.L_5 - .L_4)
	.align		4
.L_4:
        /*001c*/ 	.word	index@(default_function_kernel)
        /*0020*/ 	.word	0x00000000
.L_5:


//--------------------- .nv.compat                --------------------------
	.section	.nv.compat,"",@"SHT_CUDA_COMPAT_INFO"
	.align	4
        /*0000*/ 	.byte	0x02, 0x09, 0x00, 0x00, 0x02, 0x02, 0x01, 0x00, 0x02, 0x05, 0x05, 0x00, 0x03, 0x07, 0x01, 0x01
        /*0010*/ 	.byte	0x02, 0x03, 0x00, 0x00, 0x02, 0x06, 0x01, 0x00, 0x04, 0x0b, 0x08, 0x00, 0x09, 0x00, 0x00, 0x00
        /*0020*/ 	.byte	0x00, 0x00, 0x00, 0x00


//--------------------- .nv.info.default_function_kernel --------------------------
	.section	.nv.info.default_function_kernel,"",@"SHT_CUDA_INFO"
	.sectionflags	@""
	.align	4


	//----- nvinfo : EIATTR_CUDA_API_VERSION
	.align		4
        /*0000*/ 	.byte	0x04, 0x37
        /*0002*/ 	.short	(.L_7 - .L_6)
.L_6:
        /*0004*/ 	.word	0x00000082


	//----- nvinfo : EIATTR_KPARAM_INFO
	.align		4
.L_7:
        /*0008*/ 	.byte	0x04, 0x17
        /*000a*/ 	.short	(.L_9 - .L_8)
.L_8:
        /*000c*/ 	.word	0x00000000
        /*0010*/ 	.short	0x0001
        /*0012*/ 	.short	0x0008
        /*0014*/ 	.byte	0x00, 0xf5, 0x21, 0x00


	//----- nvinfo : EIATTR_KPARAM_INFO
	.align		4
.L_9:
        /*0018*/ 	.byte	0x04, 0x17
        /*001a*/ 	.short	(.L_11 - .L_10)
.L_10:
        /*001c*/ 	.word	0x00000000
        /*0020*/ 	.short	0x0000
        /*0022*/ 	.short	0x0000
        /*0024*/ 	.byte	0x00, 0xf5, 0x21, 0x00


	//----- nvinfo : EIATTR_SPARSE_MMA_MASK
	.align		4
.L_11:
        /*0028*/ 	.byte	0x03, 0x50
        /*002a*/ 	.short	0x0000


	//----- nvinfo : EIATTR_MAXREG_COUNT
	.align		4
        /*002c*/ 	.byte	0x03, 0x1b
        /*002e*/ 	.short	0x00ff


	//----- nvinfo : EIATTR_MERCURY_ISA_VERSION
	.align		4
        /*0030*/ 	.byte	0x03, 0x5f
        /*0032*/ 	.short	0x0101


	//----- nvinfo : EIATTR_VRC_CTA_INIT_COUNT
	.align		4
        /*0034*/ 	.byte	0x02, 0x4a
	.zero		1
	.zero		1


	//----- nvinfo : EIATTR_EXIT_INSTR_OFFSETS
	.align		4
        /*0038*/ 	.byte	0x04, 0x1c
        /*003a*/ 	.short	(.L_13 - .L_12)


	//   ....[0]....
.L_12:
        /*003c*/ 	.word	0x000009f0


	//----- nvinfo : EIATTR_CBANK_PARAM_SIZE
	.align		4
.L_13:
        /*0040*/ 	.byte	0x03, 0x19
        /*0042*/ 	.short	0x0010


	//----- nvinfo : EIATTR_PARAM_CBANK
	.align		4
        /*0044*/ 	.byte	0x04, 0x0a
        /*0046*/ 	.short	(.L_15 - .L_14)
	.align		4
.L_14:
        /*0048*/ 	.word	index@(.nv.constant0.default_function_kernel)
        /*004c*/ 	.short	0x0380
        /*004e*/ 	.short	0x0010


	//----- nvinfo : EIATTR_SW_WAR
	.align		4
.L_15:
        /*0050*/ 	.byte	0x04, 0x36
        /*0052*/ 	.short	(.L_17 - .L_16)
.L_16:
        /*0054*/ 	.word	0x00000008
.L_17:


//--------------------- .nv.callgraph             --------------------------
	.section	.nv.callgraph,"",@"SHT_CUDA_CALLGRAPH"
	.align	4
	.sectionentsize	8
	.align		4
        /*0000*/ 	.word	0x00000000
	.align		4
        /*0004*/ 	.word	0xffffffff
	.align		4
        /*0008*/ 	.word	0x00000000
	.align		4
        /*000c*/ 	.word	0xfffffffe
	.align		4
        /*0010*/ 	.word	0x00000000
	.align		4
        /*0014*/ 	.word	0xfffffffd
	.align		4
        /*0018*/ 	.word	0x00000000
	.align		4
        /*001c*/ 	.word	0xfffffffc


//--------------------- .text.default_function_kernel --------------------------
	.section	.text.default_function_kernel,"ax",@progbits
	.align	128
        .global         default_function_kernel
        .type           default_function_kernel,@function
        .size           default_function_kernel,(.L_x_3 - default_function_kernel)
        .other          default_function_kernel,@"STO_CUDA_ENTRY STV_DEFAULT"
default_function_kernel:
.text.default_function_kernel:
[----:B------:R-:W-:Y:S01]  /*0000*/  LDC R1, c[0x0][0x37c] ;  /* 0x0000df00ff017b82 */ /* 0x000fe20000000800 */
[----:B------:R-:W-:Y:S01]  /*0010*/  HFMA2 R19, -RZ, RZ, 1.875, 0 ;  /* 0x3f800000ff137431 */ /* 0x000fe200000001ff */
[----:B------:R-:W0:Y:S01]  /*0020*/  LDCU.64 UR6, c[0x0][0x358] ;  /* 0x00006b00ff0677ac */ /* 0x000e220008000a00 */
[----:B------:R-:W-:-:S05]  /*0030*/  UMOV UR4, URZ ;  /* 0x000000ff00047c82 */ /* 0x000fca0008000000 */
.L_x_1:
[----:B------:R-:W-:Y:S01]  /*0040*/  MOV R0, UR4 ;  /* 0x0000000400007c02 */ /* 0x000fe20008000f00 */
[----:B------:R-:W-:Y:S01]  /*0050*/  UIADD3 UR4, UPT, UPT, UR4, 0x1, URZ ;  /* 0x0000000104047890 */ /* 0x000fe2000fffe0ff */
[----:B------:R-:W-:Y:S01]  /*0060*/  MOV R5, RZ ;  /* 0x000000ff00057202 */ /* 0x000fe20000000f00 */
[----:B------:R-:W-:Y:S02]  /*0070*/  UPLOP3.LUT UP0, UPT, UPT, UPT, UPT, 0x80, 0x8 ;  /* 0x000000000008789c */ /* 0x000fe40003f0f070 */
[----:B------:R-:W-:-:S11]  /*0080*/  UISETP.NE.AND UP2, UPT, UR4, 0x13, UPT ;  /* 0x000000130400788c */ /* 0x000fd6000bf45270 */
.L_x_0:
[----:B------:R-:W1:Y:S01]  /*0090*/  LDC.64 R2, c[0x0][0x380] ;  /* 0x0000e000ff027b82 */ /* 0x000e620000000a00 */
[----:B------:R-:W-:-:S04]  /*00a0*/  IMAD R5, R0, 0x8c, R5 ;  /* 0x0000008c00057824 */ /* 0x000fc800078e0205 */
[----:B-1----:R-:W-:-:S05]  /*00b0*/  IMAD.WIDE.U32 R2, R5, 0x4, R2 ;  /* 0x0000000405027825 */ /* 0x002fca00078e0002 */
[----:B0-----:R-:W2:Y:S04]  /*00c0*/  LDG.E.CONSTANT R22, desc[UR6][R2.64] ;  /* 0x0000000602167981 */ /* 0x001ea8000c1e9900 */
[----:B------:R-:W3:Y:S04]  /*00d0*/  LDG.E.CONSTANT R28, desc[UR6][R2.64+0x4] ;  /* 0x00000406021c7981 */ /* 0x000ee8000c1e9900 */
[----:B------:R-:W4:Y:S04]  /*00e0*/  LDG.E.CONSTANT R24, desc[UR6][R2.64+0x8] ;  /* 0x0000080602187981 */ /* 0x000f28000c1e9900 */
[----:B------:R-:W5:Y:S04]  /*00f0*/  LDG.E.CONSTANT R23, desc[UR6][R2.64+0xc] ;  /* 0x00000c0602177981 */ /* 0x000f68000c1e9900 */
        /* <DEDUP_REMOVED lines=18> */
[----:B------:R-:W5:Y:S01]  /*0220*/  LDG.E.CONSTANT R25, desc[UR6][R2.64+0x5c] ;  /* 0x00005c0602197981 */ /* 0x000f62000c1e9900 */
[----:B--2---:R-:W-:-:S03]  /*0230*/  FMUL R19, R22, R19 ;  /* 0x0000001316137220 */ /* 0x004fc60000400000 */
[----:B------:R-:W2:Y:S01]  /*0240*/  LDG.E.CONSTANT R22, desc[UR6][R2.64+0x58] ;  /* 0x0000580602167981 */ /* 0x000ea2000c1e9900 */
[----:B---3--:R-:W-:-:S04]  /*0250*/  FMUL R19, R19, R28 ;  /* 0x0000001c13137220 */ /* 0x008fc80000400000 */
[----:B----4-:R-:W-:Y:S02]  /*0260*/  FMUL R28, R19, R24 ;  /* 0x00000018131c7220 */ /* 0x010fe40000400000 */
[----:B------:R-:W3:Y:S02]  /*0270*/  LDG.E.CONSTANT R24, desc[UR6][R2.64+0x60] ;  /* 0x0000600602187981 */ /* 0x000ee4000c1e9900 */
[----:B-----5:R-:W-:Y:S02]  /*0280*/  FMUL R19, R28, R23 ;  /* 0x000000171c137220 */ /* 0x020fe40000400000 */
[----:B------:R-:W4:Y:S02]  /*0290*/  LDG.E.CONSTANT R23, desc[UR6][R2.64+0x64] ;  /* 0x0000640602177981 */ /* 0x000f24000c1e9900 */
[----:B------:R-:W-:Y:S02]  /*02a0*/  FMUL R19, R19, R20 ;  /* 0x0000001413137220 */ /* 0x000fe40000400000 */
[----:B------:R-:W5:Y:S02]  /*02b0*/  LDG.E.CONSTANT R20, desc[UR6][R2.64+0x68] ;  /* 0x0000680602147981 */ /* 0x000f64000c1e9900 */
[----:B------:R-:W-:-:S02]  /*02c0*/  FMUL R27, R19, R26 ;  /* 0x0000001a131b7220 */ /* 0x000fc40000400000 */
[----:B------:R-:W5:Y:S02]  /*02d0*/  LDG.E.CONSTANT R19, desc[UR6][R2.64+0x6c] ;  /* 0x00006c0602137981 */ /* 0x000f64000c1e9900 */
[----:B------:R-:W-:Y:S02]  /*02e0*/  FMUL R26, R27, R18 ;  /* 0x000000121b1a7220 */ /* 0x000fe40000400000 */
[----:B------:R-:W5:Y:S02]  /*02f0*/  LDG.E.CONSTANT R18, desc[UR6][R2.64+0x70] ;  /* 0x0000700602127981 */ /* 0x000f64000c1e9900 */
        /* <DEDUP_REMOVED lines=30> */
[----:B--2---:R-:W-:Y:S02]  /*04e0*/  FMUL R26, R27, R22 ;  /* 0x000000161b1a7220 */ /* 0x004fe40000400000 */
[----:B------:R-:W2:Y:S02]  /*04f0*/  LDG.E.CONSTANT R22, desc[UR6][R2.64+0xb0] ;  /* 0x0000b00602167981 */ /* 0x000ea4000c1e9900 */
[----:B------:R-:W-:-:S02]  /*0500*/  FMUL R27, R26, R25 ;  /* 0x000000191a1b7220 */ /* 0x000fc40000400000 */
[----:B------:R-:W2:Y:S02]  /*0510*/  LDG.E.CONSTANT R25, desc[UR6][R2.64+0xb4] ;  /* 0x0000b40602197981 */ /* 0x000ea4000c1e9900 */
[----:B---3--:R-:W-:Y:S02]  /*0520*/  FMUL R26, R27, R24 ;  /* 0x000000181b1a7220 */ /* 0x008fe40000400000 */
[----:B------:R-:W3:Y:S02]  /*0530*/  LDG.E.CONSTANT R24, desc[UR6][R2.64+0xb8] ;  /* 0x0000b80602187981 */ /* 0x000ee4000c1e9900 */
[----:B----4-:R-:W-:Y:S02]  /*0540*/  FMUL R27, R26, R23 ;  /* 0x000000171a1b7220 */ /* 0x010fe40000400000 */
[----:B------:R-:W4:Y:S02]  /*0550*/  LDG.E.CONSTANT R23, desc[UR6][R2.64+0xbc] ;  /* 0x0000bc0602177981 */ /* 0x000f24000c1e9900 */
[----:B-----5:R-:W-:-:S02]  /*0560*/  FMUL R26, R27, R20 ;  /* 0x000000141b1a7220 */ /* 0x020fc40000400000 */
        /* <DEDUP_REMOVED lines=35> */
[----:B--2---:R-:W-:-:S02]  /*07a0*/  FMUL R26, R27, R22 ;  /* 0x000000161b1a7220 */ /* 0x004fc40000400000 */
[----:B------:R-:W2:Y:S02]  /*07b0*/  LDG.E.CONSTANT R22, desc[UR6][R2.64+0x108] ;  /* 0x0001080602167981 */ /* 0x000ea4000c1e9900 */
[----:B------:R-:W-:Y:S02]  /*07c0*/  FMUL R27, R26, R25 ;  /* 0x000000191a1b7220 */ /* 0x000fe40000400000 */
[----:B------:R-:W2:Y:S02]  /*07d0*/  LDG.E.CONSTANT R25, desc[UR6][R2.64+0x10c] ;  /* 0x00010c0602197981 */ /* 0x000ea4000c1e9900 */
[----:B---3--:R-:W-:Y:S02]  /*07e0*/  FMUL R28, R27, R24 ;  /* 0x000000181b1c7220 */ /* 0x008fe40000400000 */
[----:B------:R-:W3:Y:S04]  /*07f0*/  LDG.E.CONSTANT R24, desc[UR6][R2.64+0x110] ;  /* 0x0001100602187981 */ /* 0x000ee8000c1e9900 */
[----:B------:R-:W3:Y:S01]  /*0800*/  LDG.E.CONSTANT R26, desc[UR6][R2.64+0x114] ;  /* 0x00011406021a7981 */ /* 0x000ee2000c1e9900 */
[----:B----4-:R-:W-:-:S04]  /*0810*/  FMUL R23, R28, R23 ;  /* 0x000000171c177220 */ /* 0x010fc80000400000 */
[----:B-----5:R-:W-:-:S04]  /*0820*/  FMUL R20, R23, R20 ;  /* 0x0000001417147220 */ /* 0x020fc80000400000 */
[----:B------:R-:W-:-:S04]  /*0830*/  FMUL R19, R20, R19 ;  /* 0x0000001314137220 */ /* 0x000fc80000400000 */
        /* <DEDUP_REMOVED lines=15> */
[----:B------:R-:W-:Y:S01]  /*0930*/  FMUL R21, R4, R21 ;  /* 0x0000001504157220 */ /* 0x000fe20000400000 */
[----:B------:R-:W-:Y:S01]  /*0940*/  UPLOP3.LUT UP1, UPT, UPT, UPT, UP0, 0x80, 0x8 ;  /* 0x000000000008789c */ /* 0x000fe20003f2f000 */
[----:B------:R-:W-:Y:S01]  /*0950*/  HFMA2 R5, -RZ, RZ, 0, 4.17232513427734375e-06 ;  /* 0x00000046ff057431 */ /* 0x000fe200000001ff */
[----:B------:R-:W-:Y:S01]  /*0960*/  UPLOP3.LUT UP0, UPT, UPT, UPT, UPT, 0x40, 0x4 ;  /* 0x000000000004789c */ /* 0x000fe20003f0e870 */
[----:B--2---:R-:W-:-:S04]  /*0970*/  FMUL R22, R21, R22 ;  /* 0x0000001615167220 */ /* 0x004fc80000400000 */
[----:B------:R-:W-:-:S04]  /*0980*/  FMUL R25, R22, R25 ;  /* 0x0000001916197220 */ /* 0x000fc80000400000 */
[----:B---3--:R-:W-:-:S04]  /*0990*/  FMUL R25, R25, R24 ;  /* 0x0000001819197220 */ /* 0x008fc80000400000 */
[----:B------:R-:W-:Y:S01]  /*09a0*/  FMUL R19, R25, R26 ;  /* 0x0000001a19137220 */ /* 0x000fe20000400000 */
[----:B------:R-:W-:Y:S06]  /*09b0*/  BRA.U UP1, `(.L_x_0) ;  /* 0xfffffff501b47547 */ /* 0x000fec000b83ffff */
[----:B------:R-:W-:Y:S05]  /*09c0*/  BRA.U UP2, `(.L_x_1) ;  /* 0xfffffff5029c7547 */ /* 0x000fea000b83ffff */
[----:B------:R-:W0:Y:S02]  /*09d0*/  LDC.64 R2, c[0x0][0x388] ;  /* 0x0000e200ff027b82 */ /* 0x000e240000000a00 */
[----:B0-----:R-:W-:Y:S01]  /*09e0*/  STG.E desc[UR6][R2.64], R19 ;  /* 0x0000001302007986 */ /* 0x001fe2000c101906 */
[----:B------:R-:W-:Y:S05]  /*09f0*/  EXIT ;  /* 0x000000000000794d */ /* 0x000fea0003800000 */
.L_x_2:
[----:B------:R-:W-:-:S00]  /*0a00*/  BRA `(.L_x_2) ;  /* 0xfffffffc00fc7947 */ /* 0x000fc0000383ffff */
[----:B------:R-:W-:-:S00]  /*0a10*/  NOP ;  /* 0x0000000000007918 */ /* 0x000fc00000000000 */
        /* <DEDUP_REMOVED lines=14> */
.L_x_3:


//--------------------- .nv.shared.reserved.0     --------------------------
	.section	.nv.shared.reserved.0,"aw",@nobits
	.weak		__nv_reservedSMEM_offset_0_alias
	.size		__nv_reservedSMEM_offset_0_alias, 0, 64
	.other		__nv_reservedSMEM_offset_0_alias,@"STO_CUDA_RESERVED_SHARED STV_DEFAULT"
__nv_reservedSMEM_offset_0_alias:
	.zero		0
	.zero		64


//--------------------- .nv.constant0.default_function_kernel --------------------------
	.section	.nv.constant0.default_function_kernel,"a",@progbits
	.sectionflags	@""
	.align	4
.nv.constant0.default_function_kernel:
	.zero		912


//--------------------- SYMBOLS --------------------------

	.type		.nv.reservedSmem.offset0,@object
	.size		.nv.reservedSmem.offset0,0x4
